//
// Generated by NVIDIA NVVM Compiler
//
// Compiler Build ID: CL-36424714
// Cuda compilation tools, release 13.0, V13.0.88
// Based on NVVM 20.0.0
//

.version 9.0
.target sm_100
.address_size 64

	// .globl	_Z26matrixMultiplicationKernelPKdS0_Pdm

.visible .entry _Z26matrixMultiplicationKernelPKdS0_Pdm(
	.param .u64 .ptr .align 1 _Z26matrixMultiplicationKernelPKdS0_Pdm_param_0,
	.param .u64 .ptr .align 1 _Z26matrixMultiplicationKernelPKdS0_Pdm_param_1,
	.param .u64 .ptr .align 1 _Z26matrixMultiplicationKernelPKdS0_Pdm_param_2,
	.param .u64 _Z26matrixMultiplicationKernelPKdS0_Pdm_param_3
)
{
	.reg .pred 	%p<10>;
	.reg .b32 	%r<10>;
	.reg .b64 	%rd<106>;
	.reg .b64 	%fd<67>;

	ld.param.u64 	%rd25, [_Z26matrixMultiplicationKernelPKdS0_Pdm_param_0];
	ld.param.u64 	%rd26, [_Z26matrixMultiplicationKernelPKdS0_Pdm_param_1];
	ld.param.u64 	%rd27, [_Z26matrixMultiplicationKernelPKdS0_Pdm_param_3];
	cvta.to.global.u64 	%rd1, %rd26;
	cvta.to.global.u64 	%rd2, %rd25;
	mov.u32 	%r1, %ctaid.y;
	mov.u32 	%r2, %ntid.y;
	mov.u32 	%r3, %tid.y;
	mad.lo.s32 	%r4, %r1, %r2, %r3;
	mov.u32 	%r6, %ctaid.x;
	mov.u32 	%r7, %ntid.x;
	mov.u32 	%r8, %tid.x;
	mad.lo.s32 	%r9, %r6, %r7, %r8;
	cvt.s64.s32 	%rd3, %r9;
	cvt.u64.u32 	%rd4, %r4;
	max.u64 	%rd28, %rd3, %rd4;
	setp.ge.u64 	%p1, %rd28, %rd27;
	@%p1 bra 	$L__BB0_13;
	mul.lo.s64 	%rd5, %rd27, %rd4;
	add.s64 	%rd30, %rd27, -1;
	and.b64  	%rd6, %rd27, 7;
	setp.lt.u64 	%p2, %rd30, 7;
	mov.f64 	%fd66, 0d0000000000000000;
	mov.b64 	%rd104, 0;
	@%p2 bra 	$L__BB0_4;
	and.b64  	%rd104, %rd27, -8;
	shl.b64 	%rd31, %rd3, 3;
	add.s64 	%rd101, %rd1, %rd31;
	shl.b64 	%rd9, %rd27, 6;
	shl.b64 	%rd32, %rd5, 3;
	add.s64 	%rd33, %rd32, %rd2;
	add.s64 	%rd100, %rd33, 32;
	mov.f64 	%fd66, 0d0000000000000000;
	mov.u64 	%rd102, %rd104;
$L__BB0_3:
	.pragma "nounroll";
	ld.global.f64 	%fd16, [%rd100+-32];
	ld.global.f64 	%fd17, [%rd101];
	fma.rn.f64 	%fd18, %fd16, %fd17, %fd66;
	ld.global.f64 	%fd19, [%rd100+-24];
	shl.b64 	%rd34, %rd27, 3;
	add.s64 	%rd35, %rd101, %rd34;
	ld.global.f64 	%fd20, [%rd35];
	fma.rn.f64 	%fd21, %fd19, %fd20, %fd18;
	ld.global.f64 	%fd22, [%rd100+-16];
	add.s64 	%rd36, %rd35, %rd34;
	ld.global.f64 	%fd23, [%rd36];
	fma.rn.f64 	%fd24, %fd22, %fd23, %fd21;
	ld.global.f64 	%fd25, [%rd100+-8];
	add.s64 	%rd37, %rd36, %rd34;
	ld.global.f64 	%fd26, [%rd37];
	fma.rn.f64 	%fd27, %fd25, %fd26, %fd24;
	ld.global.f64 	%fd28, [%rd100];
	add.s64 	%rd38, %rd37, %rd34;
	ld.global.f64 	%fd29, [%rd38];
	fma.rn.f64 	%fd30, %fd28, %fd29, %fd27;
	ld.global.f64 	%fd31, [%rd100+8];
	add.s64 	%rd39, %rd38, %rd34;
	ld.global.f64 	%fd32, [%rd39];
	fma.rn.f64 	%fd33, %fd31, %fd32, %fd30;
	ld.global.f64 	%fd34, [%rd100+16];
	add.s64 	%rd40, %rd39, %rd34;
	ld.global.f64 	%fd35, [%rd40];
	fma.rn.f64 	%fd36, %fd34, %fd35, %fd33;
	ld.global.f64 	%fd37, [%rd100+24];
	add.s64 	%rd41, %rd40, %rd34;
	ld.global.f64 	%fd38, [%rd41];
	fma.rn.f64 	%fd66, %fd37, %fd38, %fd36;
	add.s64 	%rd102, %rd102, -8;
	add.s64 	%rd101, %rd101, %rd9;
	add.s64 	%rd100, %rd100, 64;
	setp.ne.s64 	%p3, %rd102, 0;
	@%p3 bra 	$L__BB0_3;
$L__BB0_4:
	setp.eq.s64 	%p4, %rd6, 0;
	@%p4 bra 	$L__BB0_12;
	and.b64  	%rd18, %rd27, 3;
	setp.lt.u64 	%p5, %rd6, 4;
	@%p5 bra 	$L__BB0_7;
	add.s64 	%rd42, %rd104, %rd5;
	shl.b64 	%rd43, %rd42, 3;
	add.s64 	%rd44, %rd2, %rd43;
	ld.global.f64 	%fd40, [%rd44];
	mad.lo.s64 	%rd45, %rd104, %rd27, %rd3;
	shl.b64 	%rd46, %rd45, 3;
	add.s64 	%rd47, %rd1, %rd46;
	ld.global.f64 	%fd41, [%rd47];
	fma.rn.f64 	%fd42, %fd40, %fd41, %fd66;
	add.s64 	%rd48, %rd104, 1;
	and.b64  	%rd49, %rd48, 4294967295;
	add.s64 	%rd50, %rd49, %rd5;
	shl.b64 	%rd51, %rd50, 3;
	add.s64 	%rd52, %rd2, %rd51;
	ld.global.f64 	%fd43, [%rd52];
	mad.lo.s64 	%rd53, %rd49, %rd27, %rd3;
	shl.b64 	%rd54, %rd53, 3;
	add.s64 	%rd55, %rd1, %rd54;
	ld.global.f64 	%fd44, [%rd55];
	fma.rn.f64 	%fd45, %fd43, %fd44, %fd42;
	add.s64 	%rd56, %rd104, 2;
	and.b64  	%rd57, %rd56, 4294967295;
	add.s64 	%rd58, %rd57, %rd5;
	shl.b64 	%rd59, %rd58, 3;
	add.s64 	%rd60, %rd2, %rd59;
	ld.global.f64 	%fd46, [%rd60];
	mad.lo.s64 	%rd61, %rd57, %rd27, %rd3;
	shl.b64 	%rd62, %rd61, 3;
	add.s64 	%rd63, %rd1, %rd62;
	ld.global.f64 	%fd47, [%rd63];
	fma.rn.f64 	%fd48, %fd46, %fd47, %fd45;
	add.s64 	%rd64, %rd104, 3;
	and.b64  	%rd65, %rd64, 4294967295;
	add.s64 	%rd66, %rd65, %rd5;
	shl.b64 	%rd67, %rd66, 3;
	add.s64 	%rd68, %rd2, %rd67;
	ld.global.f64 	%fd49, [%rd68];
	mad.lo.s64 	%rd69, %rd65, %rd27, %rd3;
	shl.b64 	%rd70, %rd69, 3;
	add.s64 	%rd71, %rd1, %rd70;
	ld.global.f64 	%fd50, [%rd71];
	fma.rn.f64 	%fd66, %fd49, %fd50, %fd48;
	add.s64 	%rd72, %rd104, 4;
	and.b64  	%rd104, %rd72, 4294967295;
$L__BB0_7:
	setp.eq.s64 	%p6, %rd18, 0;
	@%p6 bra 	$L__BB0_12;
	setp.eq.s64 	%p7, %rd18, 1;
	@%p7 bra 	$L__BB0_10;
	add.s64 	%rd73, %rd104, %rd5;
	shl.b64 	%rd74, %rd73, 3;
	add.s64 	%rd75, %rd2, %rd74;
	ld.global.f64 	%fd52, [%rd75];
	mad.lo.s64 	%rd76, %rd104, %rd27, %rd3;
	shl.b64 	%rd77, %rd76, 3;
	add.s64 	%rd78, %rd1, %rd77;
	ld.global.f64 	%fd53, [%rd78];
	fma.rn.f64 	%fd54, %fd52, %fd53, %fd66;
	add.s64 	%rd79, %rd104, 1;
	and.b64  	%rd80, %rd79, 4294967295;
	add.s64 	%rd81, %rd80, %rd5;
	shl.b64 	%rd82, %rd81, 3;
	add.s64 	%rd83, %rd2, %rd82;
	ld.global.f64 	%fd55, [%rd83];
	mad.lo.s64 	%rd84, %rd80, %rd27, %rd3;
	shl.b64 	%rd85, %rd84, 3;
	add.s64 	%rd86, %rd1, %rd85;
	ld.global.f64 	%fd56, [%rd86];
	fma.rn.f64 	%fd66, %fd55, %fd56, %fd54;
	add.s64 	%rd87, %rd104, 2;
	and.b64  	%rd104, %rd87, 4294967295;
$L__BB0_10:
	and.b64  	%rd88, %rd27, 1;
	setp.eq.b64 	%p8, %rd88, 1;
	not.pred 	%p9, %p8;
	@%p9 bra 	$L__BB0_12;
	add.s64 	%rd89, %rd104, %rd5;
	shl.b64 	%rd90, %rd89, 3;
	add.s64 	%rd91, %rd2, %rd90;
	ld.global.f64 	%fd57, [%rd91];
	mad.lo.s64 	%rd92, %rd104, %rd27, %rd3;
	shl.b64 	%rd93, %rd92, 3;
	add.s64 	%rd94, %rd1, %rd93;
	ld.global.f64 	%fd58, [%rd94];
	fma.rn.f64 	%fd66, %fd57, %fd58, %fd66;
$L__BB0_12:
	ld.param.u64 	%rd99, [_Z26matrixMultiplicationKernelPKdS0_Pdm_param_2];
	add.s64 	%rd95, %rd5, %rd3;
	cvta.to.global.u64 	%rd96, %rd99;
	shl.b64 	%rd97, %rd95, 3;
	add.s64 	%rd98, %rd96, %rd97;
	st.global.f64 	[%rd98], %fd66;
$L__BB0_13:
	ret;

}


// ===== COMPILED SASS (sm_100) =====

	.target	sm_100

	.elftype	@"ET_EXEC"


//--------------------- .note.nv.tkinfo           --------------------------
	.section	.note.nv.tkinfo,"",@"SHT_NOTE"
	.sectionflags	@"SHF_NOTE_NV_TKINFO"
	.tkinfo
        /*0018*/ 	.word	0x00000002
        /*0030*/ 	.string	""
        /*0030*/ 	.string	"ptxas"
        /*0030*/ 	.string	"Cuda compilation tools, release 13.0, V13.0.88"
        /*0030*/ 	.string	"Build cuda_13.0.r13.0/compiler.36424714_0"
        /*0030*/ 	.string	"-arch sm_100 -m 64 "



//--------------------- .note.nv.cuinfo           --------------------------
	.section	.note.nv.cuinfo,"",@"SHT_NOTE"
	.sectionflags	@"SHF_NOTE_NV_CUINFO"
        /*0018*/ 	.short	0x0002
        /*001a*/ 	.short	0x0064
        /*001c*/ 	.short	0x0082
	.zero		2


//--------------------- .nv.info                  --------------------------
	.section	.nv.info,"",@"SHT_CUDA_INFO"
	.align	4


	//----- nvinfo : EIATTR_REGCOUNT
	.align		4
        /*0000*/ 	.byte	0x04, 0x2f
        /*0002*/ 	.short	(.L_1 - .L_0)
	.align		4
.L_0:
        /*0004*/ 	.word	index@(_Z26matrixMultiplicationKernelPKdS0_Pdm)
        /*0008*/ 	.word	0x00000020


	//----- nvinfo : EIATTR_FRAME_SIZE
	.align		4
.L_1:
        /*000c*/ 	.byte	0x04, 0x11
        /*000e*/ 	.short	(.L_3 - .L_2)
	.align		4
.L_2:
        /*0010*/ 	.word	index@(_Z26matrixMultiplicationKernelPKdS0_Pdm)
        /*0014*/ 	.word	0x00000000


	//----- nvinfo : EIATTR_MIN_STACK_SIZE
	.align		4
.L_3:
        /*0018*/ 	.byte	0x04, 0x12
        /*001a*/ 	.short	(.L_5 - .L_4)
	.align		4
.L_4:
        /*001c*/ 	.word	index@(_Z26matrixMultiplicationKernelPKdS0_Pdm)
        /*0020*/ 	.word	0x00000000
.L_5:


//--------------------- .nv.compat                --------------------------
	.section	.nv.compat,"",@"SHT_CUDA_COMPAT_INFO"
	.align	4
        /*0000*/ 	.byte	0x02, 0x09, 0x00, 0x00, 0x02, 0x02, 0x01, 0x00, 0x02, 0x05, 0x05, 0x00, 0x03, 0x07, 0x01, 0x01
        /*0010*/ 	.byte	0x02, 0x03, 0x00, 0x00, 0x02, 0x06, 0x01, 0x00, 0x04, 0x0b, 0x08, 0x00, 0x01, 0x00, 0x00, 0x00
        /*0020*/ 	.byte	0x00, 0x00, 0x00, 0x00


//--------------------- .nv.info._Z26matrixMultiplicationKernelPKdS0_Pdm --------------------------
	.section	.nv.info._Z26matrixMultiplicationKernelPKdS0_Pdm,"",@"SHT_CUDA_INFO"
	.sectionflags	@""
	.align	4


	//----- nvinfo : EIATTR_CUDA_API_VERSION
	.align		4
        /*0000*/ 	.byte	0x04, 0x37
        /*0002*/ 	.short	(.L_7 - .L_6)
.L_6:
        /*0004*/ 	.word	0x00000082


	//----- nvinfo : EIATTR_KPARAM_INFO
	.align		4
.L_7:
        /*0008*/ 	.byte	0x04, 0x17
        /*000a*/ 	.short	(.L_9 - .L_8)
.L_8:
        /*000c*/ 	.word	0x00000000
        /*0010*/ 	.short	0x0003
        /*0012*/ 	.short	0x0018
        /*0014*/ 	.byte	0x00, 0xf0, 0x21, 0x00


	//----- nvinfo : EIATTR_KPARAM_INFO
	.align		4
.L_9:
        /*0018*/ 	.byte	0x04, 0x17
        /*001a*/ 	.short	(.L_11 - .L_10)
.L_10:
        /*001c*/ 	.word	0x00000000
        /*0020*/ 	.short	0x0002
        /*0022*/ 	.short	0x0010
        /*0024*/ 	.byte	0x00, 0xf5, 0x21, 0x00


	//----- nvinfo : EIATTR_KPARAM_INFO
	.align		4
.L_11:
        /*0028*/ 	.byte	0x04, 0x17
        /*002a*/ 	.short	(.L_13 - .L_12)
.L_12:
        /*002c*/ 	.word	0x00000000
        /*0030*/ 	.short	0x0001
        /*0032*/ 	.short	0x0008
        /*0034*/ 	.byte	0x00, 0xf5, 0x21, 0x00


	//----- nvinfo : EIATTR_KPARAM_INFO
	.align		4
.L_13:
        /*0038*/ 	.byte	0x04, 0x17
        /*003a*/ 	.short	(.L_15 - .L_14)
.L_14:
        /*003c*/ 	.word	0x00000000
        /*0040*/ 	.short	0x0000
        /*0042*/ 	.short	0x0000
        /*0044*/ 	.byte	0x00, 0xf5, 0x21, 0x00


	//----- nvinfo : EIATTR_SPARSE_MMA_MASK
	.align		4
.L_15:
        /*0048*/ 	.byte	0x03, 0x50
        /*004a*/ 	.short	0x0000


	//----- nvinfo : EIATTR_MAXREG_COUNT
	.align		4
        /*004c*/ 	.byte	0x03, 0x1b
        /*004e*/ 	.short	0x00ff


	//----- nvinfo : EIATTR_MERCURY_ISA_VERSION
	.align		4
        /*0050*/ 	.byte	0x03, 0x5f
        /*0052*/ 	.short	0x0101


	//----- nvinfo : EIATTR_VRC_CTA_INIT_COUNT
	.align		4
        /*0054*/ 	.byte	0x02, 0x4a
	.zero		1
	.zero		1


	//----- nvinfo : EIATTR_EXIT_INSTR_OFFSETS
	.align		4
        /*0058*/ 	.byte	0x04, 0x1c
        /*005a*/ 	.short	(.L_17 - .L_16)


	//   ....[0]....
.L_16:
        /*005c*/ 	.word	0x00000110


	//   ....[1]....
        /*0060*/ 	.word	0x00000d90


	//----- nvinfo : EIATTR_CBANK_PARAM_SIZE
	.align		4
.L_17:
        /*0064*/ 	.byte	0x03, 0x19
        /*0066*/ 	.short	0x0020


	//----- nvinfo : EIATTR_PARAM_CBANK
	.align		4
        /*0068*/ 	.byte	0x04, 0x0a
        /*006a*/ 	.short	(.L_19 - .L_18)
	.align		4
.L_18:
        /*006c*/ 	.word	index@(.nv.constant0._Z26matrixMultiplicationKernelPKdS0_Pdm)
        /*0070*/ 	.short	0x0380
        /*0072*/ 	.short	0x0020


	//----- nvinfo : EIATTR_SW_WAR
	.align		4
.L_19:
        /*0074*/ 	.byte	0x04, 0x36
        /*0076*/ 	.short	(.L_21 - .L_20)
.L_20:
        /*0078*/ 	.word	0x00000008
.L_21:


//--------------------- .nv.callgraph             --------------------------
	.section	.nv.callgraph,"",@"SHT_CUDA_CALLGRAPH"
	.align	4
	.sectionentsize	8
	.align		4
        /*0000*/ 	.word	0x00000000
	.align		4
        /*0004*/ 	.word	0xffffffff
	.align		4
        /*0008*/ 	.word	0x00000000
	.align		4
        /*000c*/ 	.word	0xfffffffe
	.align		4
        /*0010*/ 	.word	0x00000000
	.align		4
        /*0014*/ 	.word	0xfffffffd
	.align		4
        /*0018*/ 	.word	0x00000000
	.align		4
        /*001c*/ 	.word	0xfffffffc


//--------------------- .text._Z26matrixMultiplicationKernelPKdS0_Pdm --------------------------
	.section	.text._Z26matrixMultiplicationKernelPKdS0_Pdm,"ax",@progbits
	.align	128
        .global         _Z26matrixMultiplicationKernelPKdS0_Pdm
        .type           _Z26matrixMultiplicationKernelPKdS0_Pdm,@function
        .size           _Z26matrixMultiplicationKernelPKdS0_Pdm,(.L_x_6 - _Z26matrixMultiplicationKernelPKdS0_Pdm)
        .other          _Z26matrixMultiplicationKernelPKdS0_Pdm,@"STO_CUDA_ENTRY STV_DEFAULT"
_Z26matrixMultiplicationKernelPKdS0_Pdm:
.text._Z26matrixMultiplicationKernelPKdS0_Pdm:
[----:B------:R-:W-:Y:S01]  /*0000*/  LDC R1, c[0x0][0x37c] ;  /* 0x0000df00ff017b82 */ /* 0x000fe20000000800 */
[----:B------:R-:W0:Y:S07]  /*0010*/  S2R R0, SR_TID.Y ;  /* 0x0000000000007919 */ /* 0x000e2e0000002200 */
[----:B------:R-:W0:Y:S01]  /*0020*/  LDC R25, c[0x0][0x364] ;  /* 0x0000d900ff197b82 */ /* 0x000e220000000800 */
[----:B------:R-:W1:Y:S07]  /*0030*/  S2R R9, SR_TID.X ;  /* 0x0000000000097919 */ /* 0x000e6e0000002100 */
[----:B------:R-:W0:Y:S08]  /*0040*/  S2UR UR4, SR_CTAID.Y ;  /* 0x00000000000479c3 */ /* 0x000e300000002600 */
[----:B------:R-:W1:Y:S08]  /*0050*/  S2UR UR5, SR_CTAID.X ;  /* 0x00000000000579c3 */ /* 0x000e700000002500 */
[----:B------:R-:W1:Y:S08]  /*0060*/  LDC R8, c[0x0][0x360] ;  /* 0x0000d800ff087b82 */ /* 0x000e700000000800 */
[----:B------:R-:W2:Y:S01]  /*0070*/  LDC.64 R10, c[0x0][0x398] ;  /* 0x0000e600ff0a7b82 */ /* 0x000ea20000000a00 */
[----:B0-----:R-:W-:-:S02]  /*0080*/  IMAD R25, R25, UR4, R0 ;  /* 0x0000000419197c24 */ /* 0x001fc4000f8e0200 */
[----:B-1----:R-:W-:-:S05]  /*0090*/  IMAD R8, R8, UR5, R9 ;  /* 0x0000000508087c24 */ /* 0x002fca000f8e0209 */
[----:B------:R-:W-:Y:S02]  /*00a0*/  ISETP.GT.U32.AND P0, PT, R8, R25, PT ;  /* 0x000000190800720c */ /* 0x000fe40003f04070 */
[----:B------:R-:W-:-:S04]  /*00b0*/  SHF.R.S32.HI R9, RZ, 0x1f, R8 ;  /* 0x0000001fff097819 */ /* 0x000fc80000011408 */
[----:B------:R-:W-:-:S04]  /*00c0*/  ISETP.GT.U32.AND.EX P0, PT, R9, RZ, PT, P0 ;  /* 0x000000ff0900720c */ /* 0x000fc80003f04100 */
[----:B------:R-:W-:Y:S02]  /*00d0*/  SEL R3, R8, R25, P0 ;  /* 0x0000001908037207 */ /* 0x000fe40000000000 */
[----:B------:R-:W-:Y:S02]  /*00e0*/  SEL R0, R9, RZ, P0 ;  /* 0x000000ff09007207 */ /* 0x000fe40000000000 */
[----:B--2---:R-:W-:-:S04]  /*00f0*/  ISETP.GE.U32.AND P0, PT, R3, R10, PT ;  /* 0x0000000a0300720c */ /* 0x004fc80003f06070 */
[----:B------:R-:W-:-:S13]  /*0100*/  ISETP.GE.U32.AND.EX P0, PT, R0, R11, PT, P0 ;  /* 0x0000000b0000720c */ /* 0x000fda0003f06100 */
[----:B------:R-:W-:Y:S05]  /*0110*/  @P0 EXIT ;  /* 0x000000000000094d */ /* 0x000fea0003800000 */
[C---:B------:R-:W-:Y:S01]  /*0120*/  IADD3 R0, P0, PT, R10.reuse, -0x1, RZ ;  /* 0xffffffff0a007810 */ /* 0x040fe20007f1e0ff */
[----:B------:R-:W-:Y:S01]  /*0130*/  IMAD.WIDE.U32 R6, R25, R10, RZ ;  /* 0x0000000a19067225 */ /* 0x000fe200078e00ff */
[----:B------:R-:W-:Y:S01]  /*0140*/  LOP3.LUT R4, R10, 0x7, RZ, 0xc0, !PT ;  /* 0x000000070a047812 */ /* 0x000fe200078ec0ff */
[----:B------:R-:W-:Y:S01]  /*0150*/  UMOV UR4, URZ ;  /* 0x000000ff00047c82 */ /* 0x000fe20008000000 */
[----:B------:R-:W-:Y:S01]  /*0160*/  ISETP.GE.U32.AND P1, PT, R0, 0x7, PT ;  /* 0x000000070000780c */ /* 0x000fe20003f26070 */
[----:B------:R-:W0:Y:S01]  /*0170*/  LDCU.64 UR6, c[0x0][0x358] ;  /* 0x00006b00ff0677ac */ /* 0x000e220008000a00 */
[----:B------:R-:W-:Y:S01]  /*0180*/  IADD3.X R0, PT, PT, R11, -0x1, RZ, P0, !PT ;  /* 0xffffffff0b007810 */ /* 0x000fe200007fe4ff */
[----:B------:R-:W-:Y:S01]  /*0190*/  IMAD.MOV.U32 R5, RZ, RZ, RZ ;  /* 0x000000ffff057224 */ /* 0x000fe200078e00ff */
[----:B------:R-:W-:Y:S02]  /*01a0*/  ISETP.NE.U32.AND P0, PT, R4, RZ, PT ;  /* 0x000000ff0400720c */ /* 0x000fe40003f05070 */
[----:B------:R-:W-:-:S02]  /*01b0*/  CS2R R20, SRZ ;  /* 0x0000000000147805 */ /* 0x000fc4000001ff00 */
[----:B------:R-:W-:Y:S01]  /*01c0*/  ISETP.GE.U32.AND.EX P1, PT, R0, RZ, PT, P1 ;  /* 0x000000ff0000720c */ /* 0x000fe20003f26110 */
[----:B------:R-:W-:Y:S01]  /*01d0*/  IMAD R25, R25, R11, R7 ;  /* 0x0000000b19197224 */ /* 0x000fe200078e0207 */
[----:B------:R-:W-:-:S11]  /*01e0*/  ISETP.NE.AND.EX P0, PT, RZ, RZ, PT, P0 ;  /* 0x000000ffff00720c */ /* 0x000fd60003f05300 */
[----:B0-----:R-:W-:Y:S05]  /*01f0*/  @!P1 BRA `(.L_x_0) ;  /* 0x0000000400089947 */ /* 0x001fea0003800000 */
[----:B------:R-:W0:Y:S01]  /*0200*/  LDCU.128 UR8, c[0x0][0x380] ;  /* 0x00007000ff0877ac */ /* 0x000e220008000c00 */
[C---:B------:R-:W-:Y:S01]  /*0210*/  LOP3.LUT R5, R10.reuse, 0xfffffff8, RZ, 0xc0, !PT ;  /* 0xfffffff80a057812 */ /* 0x040fe200078ec0ff */
[C---:B------:R-:W-:Y:S01]  /*0220*/  IMAD.SHL.U32 R29, R10.reuse, 0x8, RZ ;  /* 0x000000080a1d7824 */ /* 0x040fe200078e00ff */
[C-C-:B------:R-:W-:Y:S01]  /*0230*/  SHF.L.U64.HI R24, R10.reuse, 0x6, R11.reuse ;  /* 0x000000060a187819 */ /* 0x140fe2000001020b */
[----:B------:R-:W1:Y:S01]  /*0240*/  LDCU UR4, c[0x0][0x39c] ;  /* 0x00007380ff0477ac */ /* 0x000e620008000800 */
[----:B------:R-:W-:Y:S02]  /*0250*/  SHF.L.U64.HI R26, R10, 0x3, R11 ;  /* 0x000000030a1a7819 */ /* 0x000fe4000001020b */
[----:B------:R-:W-:Y:S01]  /*0260*/  CS2R R20, SRZ ;  /* 0x0000000000147805 */ /* 0x000fe2000001ff00 */
[----:B------:R-:W-:Y:S01]  /*0270*/  IMAD.MOV.U32 R3, RZ, RZ, R5 ;  /* 0x000000ffff037224 */ /* 0x000fe200078e0005 */
[----:B0-----:R-:W-:Y:S02]  /*0280*/  LEA R0, P1, R8, UR10, 0x3 ;  /* 0x0000000a08007c11 */ /* 0x001fe4000f8218ff */
[----:B------:R-:W-:-:S02]  /*0290*/  LEA R14, P2, R6, UR8, 0x3 ;  /* 0x00000008060e7c11 */ /* 0x000fc4000f8418ff */
[----:B------:R-:W-:Y:S01]  /*02a0*/  LEA.HI.X R27, R8, UR11, R9, 0x3, P1 ;  /* 0x0000000b081b7c11 */ /* 0x000fe200088f1c09 */
[----:B-1----:R-:W-:Y:S01]  /*02b0*/  IMAD.U32 R2, RZ, RZ, UR4 ;  /* 0x00000004ff027e24 */ /* 0x002fe2000f8e00ff */
[----:B------:R-:W-:Y:S02]  /*02c0*/  LEA.HI.X R15, R6, UR9, R25, 0x3, P2 ;  /* 0x00000009060f7c11 */ /* 0x000fe400090f1c19 */
[----:B------:R-:W-:-:S05]  /*02d0*/  IADD3 R14, P1, PT, R14, 0x20, RZ ;  /* 0x000000200e0e7810 */ /* 0x000fca0007f3e0ff */
[----:B------:R-:W-:-:S08]  /*02e0*/  IMAD.X R15, RZ, RZ, R15, P1 ;  /* 0x000000ffff0f7224 */ /* 0x000fd000008e060f */
.L_x_1:
[----:B------:R-:W-:Y:S02]  /*02f0*/  IMAD.MOV.U32 R12, RZ, RZ, R14 ;  /* 0x000000ffff0c7224 */ /* 0x000fe400078e000e */
[----:B------:R-:W-:Y:S02]  /*0300*/  IMAD.MOV.U32 R13, RZ, RZ, R15 ;  /* 0x000000ffff0d7224 */ /* 0x000fe400078e000f */
[----:B------:R-:W-:Y:S02]  /*0310*/  IMAD.MOV.U32 R14, RZ, RZ, R0 ;  /* 0x000000ffff0e7224 */ /* 0x000fe400078e0000 */
[----:B------:R-:W-:-:S05]  /*0320*/  IMAD.MOV.U32 R15, RZ, RZ, R27 ;  /* 0x000000ffff0f7224 */ /* 0x000fca00078e001b */
[----:B------:R-:W2:Y:S04]  /*0330*/  LDG.E.64 R16, desc[UR6][R14.64] ;  /* 0x000000060e107981 */ /* 0x000ea8000c1e1b00 */
[----:B------:R-:W2:Y:S01]  /*0340*/  LDG.E.64 R14, desc[UR6][R12.64+-0x20] ;  /* 0xffffe0060c0e7981 */ /* 0x000ea2000c1e1b00 */
[----:B------:R-:W-:-:S05]  /*0350*/  IADD3 R22, P1, PT, R0, R29, RZ ;  /* 0x0000001d00167210 */ /* 0x000fca0007f3e0ff */
[----:B------:R-:W-:-:S05]  /*0360*/  IMAD.X R23, R27, 0x1, R26, P1 ;  /* 0x000000011b177824 */ /* 0x000fca00008e061a */
[----:B------:R-:W3:Y:S01]  /*0370*/  LDG.E.64 R18, desc[UR6][R22.64] ;  /* 0x0000000616127981 */ /* 0x000ee2000c1e1b00 */
[----:B--2---:R-:W-:-:S03]  /*0380*/  DFMA R16, R14, R16, R20 ;  /* 0x000000100e10722b */ /* 0x004fc60000000014 */
[----:B------:R-:W3:Y:S01]  /*0390*/  LDG.E.64 R14, desc[UR6][R12.64+-0x18] ;  /* 0xffffe8060c0e7981 */ /* 0x000ee2000c1e1b00 */
[----:B------:R-:W-:-:S05]  /*03a0*/  IADD3 R20, P1, PT, R22, R29, RZ ;  /* 0x0000001d16147210 */ /* 0x000fca0007f3e0ff */
[----:B------:R-:W-:Y:S01]  /*03b0*/  IMAD.X R21, R23, 0x1, R26, P1 ;  /* 0x0000000117157824 */ /* 0x000fe200008e061a */
[----:B---3--:R-:W-:-:S04]  /*03c0*/  DFMA R18, R14, R18, R16 ;  /* 0x000000120e12722b */ /* 0x008fc80000000010 */
[----:B------:R0:W2:Y:S04]  /*03d0*/  LDG.E.64 R16, desc[UR6][R20.64] ;  /* 0x0000000614107981 */ /* 0x0000a8000c1e1b00 */
[----:B------:R-:W2:Y:S01]  /*03e0*/  LDG.E.64 R14, desc[UR6][R12.64+-0x10] ;  /* 0xfffff0060c0e7981 */ /* 0x000ea2000c1e1b00 */
[----:B0-----:R-:W-:-:S05]  /*03f0*/  IADD3 R20, P1, PT, R20, R29, RZ ;  /* 0x0000001d14147210 */ /* 0x001fca0007f3e0ff */
[----:B------:R-:W-:Y:S01]  /*0400*/  IMAD.X R21, R21, 0x1, R26, P1 ;  /* 0x0000000115157824 */ /* 0x000fe200008e061a */
[----:B--2---:R-:W-:-:S04]  /*0410*/  DFMA R16, R14, R16, R18 ;  /* 0x000000100e10722b */ /* 0x004fc80000000012 */
[----:B------:R0:W2:Y:S04]  /*0420*/  LDG.E.64 R18, desc[UR6][R20.64] ;  /* 0x0000000614127981 */ /* 0x0000a8000c1e1b00 */
[----:B------:R-:W2:Y:S01]  /*0430*/  LDG.E.64 R14, desc[UR6][R12.64+-0x8] ;  /* 0xfffff8060c0e7981 */ /* 0x000ea2000c1e1b00 */
[----:B------:R-:W-:-:S05]  /*0440*/  IADD3 R22, P1, PT, R20, R29, RZ ;  /* 0x0000001d14167210 */ /* 0x000fca0007f3e0ff */
[----:B------:R-:W-:Y:S01]  /*0450*/  IMAD.X R23, R21, 0x1, R26, P1 ;  /* 0x0000000115177824 */ /* 0x000fe200008e061a */
[----:B0-----:R-:W-:Y:S01]  /*0460*/  IADD3 R20, P1, PT, R22, R29, RZ ;  /* 0x0000001d16147210 */ /* 0x001fe20007f3e0ff */
[----:B--2---:R-:W-:-:S03]  /*0470*/  DFMA R18, R14, R18, R16 ;  /* 0x000000120e12722b */ /* 0x004fc60000000010 */
[----:B------:R-:W2:Y:S04]  /*0480*/  LDG.E.64 R14, desc[UR6][R22.64] ;  /* 0x00000006160e7981 */ /* 0x000ea8000c1e1b00 */
[----:B------:R-:W2:Y:S01]  /*0490*/  LDG.E.64 R16, desc[UR6][R12.64] ;  /* 0x000000060c107981 */ /* 0x000ea2000c1e1b00 */
[----:B------:R-:W-:-:S03]  /*04a0*/  IMAD.X R21, R23, 0x1, R26, P1 ;  /* 0x0000000117157824 */ /* 0x000fc600008e061a */
[----:B------:R-:W3:Y:S01]  /*04b0*/  LDG.E.64 R22, desc[UR6][R12.64+0x10] ;  /* 0x000010060c167981 */ /* 0x000ee2000c1e1b00 */
[----:B--2---:R-:W-:-:S03]  /*04c0*/  DFMA R18, R16, R14, R18 ;  /* 0x0000000e1012722b */ /* 0x004fc60000000012 */
[----:B------:R-:W2:Y:S04]  /*04d0*/  LDG.E.64 R14, desc[UR6][R20.64] ;  /* 0x00000006140e7981 */ /* 0x000ea8000c1e1b00 */
[----:B------:R-:W2:Y:S02]  /*04e0*/  LDG.E.64 R16, desc[UR6][R12.64+0x8] ;  /* 0x000008060c107981 */ /* 0x000ea4000c1e1b00 */
[----:B--2---:R-:W-:Y:S01]  /*04f0*/  DFMA R14, R16, R14, R18 ;  /* 0x0000000e100e722b */ /* 0x004fe20000000012 */
[----:B------:R-:W-:-:S05]  /*0500*/  IADD3 R16, P1, PT, R20, R29, RZ ;  /* 0x0000001d14107210 */ /* 0x000fca0007f3e0ff */
[----:B------:R-:W-:Y:S01]  /*0510*/  IMAD.X R17, R21, 0x1, R26, P1 ;  /* 0x0000000115117824 */ /* 0x000fe200008e061a */
[----:B------:R-:W-:-:S04]  /*0520*/  IADD3 R18, P1, PT, R16, R29, RZ ;  /* 0x0000001d10127210 */ /* 0x000fc80007f3e0ff */
[----:B------:R-:W3:Y:S01]  /*0530*/  LDG.E.64 R20, desc[UR6][R16.64] ;  /* 0x0000000610147981 */ /* 0x000ee2000c1e1b00 */
[----:B------:R-:W-:-:S06]  /*0540*/  IMAD.X R19, R17, 0x1, R26, P1 ;  /* 0x0000000111137824 */ /* 0x000fcc00008e061a */
[----:B------:R-:W2:Y:S04]  /*0550*/  LDG.E.64 R18, desc[UR6][R18.64] ;  /* 0x0000000612127981 */ /* 0x000ea8000c1e1b00 */
[----:B------:R-:W2:Y:S01]  /*0560*/  LDG.E.64 R16, desc[UR6][R12.64+0x18] ;  /* 0x000018060c107981 */ /* 0x000ea2000c1e1b00 */
[----:B------:R-:W-:-:S04]  /*0570*/  IADD3 R3, P1, PT, R3, -0x8, RZ ;  /* 0xfffffff803037810 */ /* 0x000fc80007f3e0ff */
[----:B------:R-:W-:Y:S02]  /*0580*/  IADD3.X R2, PT, PT, R2, -0x1, RZ, P1, !PT ;  /* 0xffffffff02027810 */ /* 0x000fe40000ffe4ff */
[----:B------:R-:W-:-:S04]  /*0590*/  ISETP.NE.U32.AND P1, PT, R3, RZ, PT ;  /* 0x000000ff0300720c */ /* 0x000fc80003f25070 */
[----:B------:R-:W-:Y:S02]  /*05a0*/  ISETP.NE.AND.EX P1, PT, R2, RZ, PT, P1 ;  /* 0x000000ff0200720c */ /* 0x000fe40003f25310 */
[----:B------:R-:W-:-:S05]  /*05b0*/  LEA R0, P2, R10, R0, 0x6 ;  /* 0x000000000a007211 */ /* 0x000fca00078430ff */
[----:B------:R-:W-:Y:S01]  /*05c0*/  IMAD.X R27, R27, 0x1, R24, P2 ;  /* 0x000000011b1b7824 */ /* 0x000fe200010e0618 */
[----:B---3--:R-:W-:Y:S01]  /*05d0*/  DFMA R20, R22, R20, R14 ;  /* 0x000000141614722b */ /* 0x008fe2000000000e */
[----:B------:R-:W-:-:S05]  /*05e0*/  IADD3 R14, P3, PT, R12, 0x40, RZ ;  /* 0x000000400c0e7810 */ /* 0x000fca0007f7e0ff */
[----:B------:R-:W-:Y:S02]  /*05f0*/  IMAD.X R15, RZ, RZ, R13, P3 ;  /* 0x000000ffff0f7224 */ /* 0x000fe400018e060d */
[----:B--2---:R-:W-:Y:S01]  /*0600*/  DFMA R20, R16, R18, R20 ;  /* 0x000000121014722b */ /* 0x004fe20000000014 */
[----:B------:R-:W-:Y:S10]  /*0610*/  @P1 BRA `(.L_x_1) ;  /* 0xfffffffc00341947 */ /* 0x000ff4000383ffff */
.L_x_0:
[----:B------:R-:W-:Y:S05]  /*0620*/  @!P0 BRA `(.L_x_2) ;  /* 0x0000000400c08947 */ /* 0x000fea0003800000 */
[----:B------:R-:W-:Y:S02]  /*0630*/  ISETP.GE.U32.AND P1, PT, R4, 0x4, PT ;  /* 0x000000040400780c */ /* 0x000fe40003f26070 */
[----:B------:R-:W-:Y:S02]  /*0640*/  LOP3.LUT R0, R10, 0x3, RZ, 0xc0, !PT ;  /* 0x000000030a007812 */ /* 0x000fe400078ec0ff */
[----:B------:R-:W-:Y:S02]  /*0650*/  ISETP.GE.U32.AND.EX P1, PT, RZ, RZ, PT, P1 ;  /* 0x000000ffff00720c */ /* 0x000fe40003f26110 */
[----:B------:R-:W-:-:S04]  /*0660*/  ISETP.NE.U32.AND P0, PT, R0, RZ, PT ;  /* 0x000000ff0000720c */ /* 0x000fc80003f05070 */
[----:B------:R-:W-:-:S07]  /*0670*/  ISETP.NE.AND.EX P0, PT, RZ, RZ, PT, P0 ;  /* 0x000000ffff00720c */ /* 0x000fce0003f05300 */
[----:B------:R-:W-:Y:S06]  /*0680*/  @!P1 BRA `(.L_x_3) ;  /* 0x0000000000d09947 */ /* 0x000fec0003800000 */
[----:B------:R-:W0:Y:S01]  /*0690*/  LDCU.128 UR8, c[0x0][0x380] ;  /* 0x00007000ff0877ac */ /* 0x000e220008000c00 */
[----:B------:R-:W-:Y:S01]  /*06a0*/  IMAD R2, R10, UR4, RZ ;  /* 0x000000040a027c24 */ /* 0x000fe2000f8e02ff */
[----:B------:R-:W-:-:S03]  /*06b0*/  IADD3 R4, P1, PT, R5, R6, RZ ;  /* 0x0000000605047210 */ /* 0x000fc60007f3e0ff */
[----:B------:R-:W-:Y:S01]  /*06c0*/  IMAD R15, R5, R11, R2 ;  /* 0x0000000b050f7224 */ /* 0x000fe200078e0202 */
[----:B------:R-:W-:Y:S01]  /*06d0*/  IADD3.X R13, PT, PT, R25, UR4, RZ, P1, !PT ;  /* 0x00000004190d7c10 */ /* 0x000fe20008ffe4ff */
[----:B------:R-:W-:-:S04]  /*06e0*/  IMAD.WIDE.U32 R2, R5, R10, R8 ;  /* 0x0000000a05027225 */ /* 0x000fc800078e0008 */
[----:B------:R-:W-:Y:S01]  /*06f0*/  IMAD.IADD R3, R3, 0x1, R15 ;  /* 0x0000000103037824 */ /* 0x000fe200078e020f */
[----:B0-----:R-:W-:Y:S02]  /*0700*/  LEA R12, P1, R4, UR8, 0x3 ;  /* 0x00000008040c7c11 */ /* 0x001fe4000f8218ff */
[----:B------:R-:W-:Y:S02]  /*0710*/  LEA R14, P2, R2, UR10, 0x3 ;  /* 0x0000000a020e7c11 */ /* 0x000fe4000f8418ff */
[----:B------:R-:W-:Y:S02]  /*0720*/  LEA.HI.X R13, R4, UR9, R13, 0x3, P1 ;  /* 0x00000009040d7c11 */ /* 0x000fe400088f1c0d */
[----:B------:R-:W-:-:S04]  /*0730*/  LEA.HI.X R15, R2, UR11, R3, 0x3, P2 ;  /* 0x0000000b020f7c11 */ /* 0x000fc800090f1c03 */
[----:B------:R-:W2:Y:S04]  /*0740*/  LDG.E.64 R12, desc[UR6][R12.64] ;  /* 0x000000060c0c7981 */ /* 0x000ea8000c1e1b00 */
[----:B------:R-:W2:Y:S01]  /*0750*/  LDG.E.64 R14, desc[UR6][R14.64] ;  /* 0x000000060e0e7981 */ /* 0x000ea2000c1e1b00 */
[C---:B------:R-:W-:Y:S02]  /*0760*/  VIADD R27, R5.reuse, 0x1 ;  /* 0x00000001051b7836 */ /* 0x040fe40000000000 */
[----:B------:R-:W-:Y:S02]  /*0770*/  VIADD R23, R5, 0x2 ;  /* 0x0000000205177836 */ /* 0x000fe40000000000 */
[----:B------:R-:W-:-:S04]  /*0780*/  IMAD.WIDE.U32 R2, R27, R10, R8 ;  /* 0x0000000a1b027225 */ /* 0x000fc800078e0008 */
[----:B------:R-:W-:Y:S01]  /*0790*/  IMAD R3, R27, R11, R3 ;  /* 0x0000000b1b037224 */ /* 0x000fe200078e0203 */
[----:B------:R-:W-:Y:S01]  /*07a0*/  LEA R18, P1, R2, UR10, 0x3 ;  /* 0x0000000a02127c11 */ /* 0x000fe2000f8218ff */
[----:B------:R-:W-:-:S03]  /*07b0*/  IMAD.WIDE.U32 R16, R23, R10, R8 ;  /* 0x0000000a17107225 */ /* 0x000fc600078e0008 */
[----:B------:R-:W-:Y:S01]  /*07c0*/  LEA.HI.X R19, R2, UR11, R3, 0x3, P1 ;  /* 0x0000000b02137c11 */ /* 0x000fe200088f1c03 */
[----:B------:R-:W-:Y:S01]  /*07d0*/  IMAD R3, R23, R11, R17 ;  /* 0x0000000b17037224 */ /* 0x000fe200078e0211 */
[----:B------:R-:W-:-:S04]  /*07e0*/  LEA R2, P1, R16, UR10, 0x3 ;  /* 0x0000000a10027c11 */ /* 0x000fc8000f8218ff */
[----:B------:R-:W-:Y:S01]  /*07f0*/  LEA.HI.X R3, R16, UR11, R3, 0x3, P1 ;  /* 0x0000000b10037c11 */ /* 0x000fe200088f1c03 */
[----:B------:R-:W3:Y:S01]  /*0800*/  LDG.E.64 R18, desc[UR6][R18.64] ;  /* 0x0000000612127981 */ /* 0x000ee2000c1e1b00 */
[----:B------:R-:W-:-:S04]  /*0810*/  IADD3 R4, P1, PT, R27, R6, RZ ;  /* 0x000000061b047210 */ /* 0x000fc80007f3e0ff */
[----:B------:R-:W4:Y:S01]  /*0820*/  LDG.E.64 R2, desc[UR6][R2.64] ;  /* 0x0000000602027981 */ /* 0x000f22000c1e1b00 */
[----:B--2---:R-:W-:Y:S01]  /*0830*/  DFMA R20, R12, R14, R20 ;  /* 0x0000000e0c14722b */ /* 0x004fe20000000014 */
[----:B------:R-:W-:Y:S01]  /*0840*/  IMAD.X R13, RZ, RZ, R25, P1 ;  /* 0x000000ffff0d7224 */ /* 0x000fe200008e0619 */
[----:B------:R-:W-:Y:S01]  /*0850*/  IADD3 R14, P2, PT, R23, R6, RZ ;  /* 0x00000006170e7210 */ /* 0x000fe20007f5e0ff */
[----:B------:R-:W-:Y:S01]  /*0860*/  VIADD R15, R5, 0x3 ;  /* 0x00000003050f7836 */ /* 0x000fe20000000000 */
[----:B------:R-:W-:-:S03]  /*0870*/  LEA R12, P1, R4, UR8, 0x3 ;  /* 0x00000008040c7c11 */ /* 0x000fc6000f8218ff */
[----:B------:R-:W-:Y:S01]  /*0880*/  IMAD.X R17, RZ, RZ, R25, P2 ;  /* 0x000000ffff117224 */ /* 0x000fe200010e0619 */
[----:B------:R-:W-:Y:S01]  /*0890*/  LEA.HI.X R13, R4, UR9, R13, 0x3, P1 ;  /* 0x00000009040d7c11 */ /* 0x000fe200088f1c0d */
[C---:B------:R-:W-:Y:S01]  /*08a0*/  IMAD.WIDE.U32 R22, R15.reuse, R10, R8 ;  /* 0x0000000a0f167225 */ /* 0x040fe200078e0008 */
[C---:B------:R-:W-:Y:S02]  /*08b0*/  LEA R16, P2, R14.reuse, UR8, 0x3 ;  /* 0x000000080e107c11 */ /* 0x040fe4000f8418ff */
[C---:B------:R-:W-:Y:S01]  /*08c0*/  IADD3 R4, P1, PT, R15.reuse, R6, RZ ;  /* 0x000000060f047210 */ /* 0x040fe20007f3e0ff */
[----:B------:R-:W-:Y:S01]  /*08d0*/  IMAD R15, R15, R11, R23 ;  /* 0x0000000b0f0f7224 */ /* 0x000fe200078e0217 */
[----:B------:R-:W-:Y:S01]  /*08e0*/  LEA.HI.X R17, R14, UR9, R17, 0x3, P2 ;  /* 0x000000090e117c11 */ /* 0x000fe200090f1c11 */
[----:B------:R-:W3:Y:S01]  /*08f0*/  LDG.E.64 R12, desc[UR6][R12.64] ;  /* 0x000000060c0c7981 */ /* 0x000ee2000c1e1b00 */
[----:B------:R-:W-:Y:S01]  /*0900*/  LEA R14, P2, R22, UR10, 0x3 ;  /* 0x0000000a160e7c11 */ /* 0x000fe2000f8418ff */
[----:B------:R-:W-:-:S03]  /*0910*/  IMAD.X R23, RZ, RZ, R25, P1 ;  /* 0x000000ffff177224 */ /* 0x000fc600008e0619 */
[----:B------:R-:W-:Y:S01]  /*0920*/  LEA.HI.X R15, R22, UR11, R15, 0x3, P2 ;  /* 0x0000000b160f7c11 */ /* 0x000fe200090f1c0f */
[----:B------:R-:W4:Y:S01]  /*0930*/  LDG.E.64 R16, desc[UR6][R16.64] ;  /* 0x0000000610107981 */ /* 0x000f22000c1e1b00 */
[----:B------:R-:W-:-:S04]  /*0940*/  LEA R22, P2, R4, UR8, 0x3 ;  /* 0x0000000804167c11 */ /* 0x000fc8000f8418ff */
[----:B------:R-:W-:Y:S01]  /*0950*/  LEA.HI.X R23, R4, UR9, R23, 0x3, P2 ;  /* 0x0000000904177c11 */ /* 0x000fe200090f1c17 */
[----:B------:R-:W2:Y:S05]  /*0960*/  LDG.E.64 R14, desc[UR6][R14.64] ;  /* 0x000000060e0e7981 */ /* 0x000eaa000c1e1b00 */
[----:B------:R-:W2:Y:S01]  /*0970*/  LDG.E.64 R22, desc[UR6][R22.64] ;  /* 0x0000000616167981 */ /* 0x000ea2000c1e1b00 */
[----:B------:R-:W-:Y:S01]  /*0980*/  VIADD R5, R5, 0x4 ;  /* 0x0000000405057836 */ /* 0x000fe20000000000 */
[----:B------:R-:W-:Y:S01]  /*0990*/  UMOV UR4, URZ ;  /* 0x000000ff00047c82 */ /* 0x000fe20008000000 */
[----:B---3--:R-:W-:-:S08]  /*09a0*/  DFMA R20, R12, R18, R20 ;  /* 0x000000120c14722b */ /* 0x008fd00000000014 */
[----:B----4-:R-:W-:-:S08]  /*09b0*/  DFMA R20, R16, R2, R20 ;  /* 0x000000021014722b */ /* 0x010fd00000000014 */
[----:B--2---:R-:W-:-:S11]  /*09c0*/  DFMA R20, R22, R14, R20 ;  /* 0x0000000e1614722b */ /* 0x004fd60000000014 */
.L_x_3:
[----:B------:R-:W-:Y:S05]  /*09d0*/  @!P0 BRA `(.L_x_2) ;  /* 0x0000000000d48947 */ /* 0x000fea0003800000 */
[----:B------:R-:W-:Y:S02]  /*09e0*/  ISETP.NE.U32.AND P1, PT, R0, 0x1, PT ;  /* 0x000000010000780c */ /* 0x000fe40003f25070 */
[----:B------:R-:W-:Y:S02]  /*09f0*/  LOP3.LUT R2, R10, 0x1, RZ, 0xc0, !PT ;  /* 0x000000010a027812 */ /* 0x000fe400078ec0ff */
[----:B------:R-:W-:Y:S02]  /*0a00*/  ISETP.NE.AND.EX P1, PT, RZ, RZ, PT, P1 ;  /* 0x000000ffff00720c */ /* 0x000fe40003f25310 */
[----:B------:R-:W-:-:S04]  /*0a10*/  ISETP.NE.U32.AND P0, PT, R2, 0x1, PT ;  /* 0x000000010200780c */ /* 0x000fc80003f05070 */
[----:B------:R-:W-:-:S07]  /*0a20*/  ISETP.NE.U32.AND.EX P0, PT, RZ, RZ, PT, P0 ;  /* 0x000000ffff00720c */ /* 0x000fce0003f05100 */
[----:B------:R-:W-:Y:S06]  /*0a30*/  @!P1 BRA `(.L_x_4) ;  /* 0x0000000000789947 */ /* 0x000fec0003800000 */
[----:B------:R-:W0:Y:S01]  /*0a40*/  LDCU.128 UR8, c[0x0][0x380] ;  /* 0x00007000ff0877ac */ /* 0x000e220008000c00 */
[----:B------:R-:W-:Y:S01]  /*0a50*/  IMAD R2, R10, UR4, RZ ;  /* 0x000000040a027c24 */ /* 0x000fe2000f8e02ff */
[----:B------:R-:W-:Y:S01]  /*0a60*/  IADD3 R0, P2, PT, R5, R6, RZ ;  /* 0x0000000605007210 */ /* 0x000fe20007f5e0ff */
[----:B------:R-:W-:Y:S02]  /*0a70*/  IMAD.MOV.U32 R12, RZ, RZ, R8 ;  /* 0x000000ffff0c7224 */ /* 0x000fe400078e0008 */
[----:B------:R-:W-:Y:S01]  /*0a80*/  IMAD.MOV.U32 R13, RZ, RZ, R9 ;  /* 0x000000ffff0d7224 */ /* 0x000fe200078e0009 */
[----:B------:R-:W-:Y:S01]  /*0a90*/  IADD3.X R3, PT, PT, R25, UR4, RZ, P2, !PT ;  /* 0x0000000419037c10 */ /* 0x000fe200097fe4ff */
[C---:B------:R-:W-:Y:S02]  /*0aa0*/  IMAD R15, R5.reuse, R11, R2 ;  /* 0x0000000b050f7224 */ /* 0x040fe400078e0202 */
[----:B------:R-:W-:-:S04]  /*0ab0*/  IMAD.WIDE.U32 R16, R5, R10, R12 ;  /* 0x0000000a05107225 */ /* 0x000fc800078e000c */
[----:B------:R-:W-:Y:S02]  /*0ac0*/  VIADD R23, R5, 0x1 ;  /* 0x0000000105177836 */ /* 0x000fe40000000000 */
[----:B------:R-:W-:Y:S02]  /*0ad0*/  IMAD.IADD R15, R17, 0x1, R15 ;  /* 0x00000001110f7824 */ /* 0x000fe400078e020f */
[C---:B------:R-:W-:Y:S01]  /*0ae0*/  IMAD.WIDE.U32 R12, R23.reuse, R10, R12 ;  /* 0x0000000a170c7225 */ /* 0x040fe200078e000c */
[----:B0-----:R-:W-:Y:S02]  /*0af0*/  LEA R18, P2, R0, UR8, 0x3 ;  /* 0x0000000800127c11 */ /* 0x001fe4000f8418ff */
[----:B------:R-:W-:Y:S02]  /*0b00*/  LEA R14, P3, R16, UR10, 0x3 ;  /* 0x0000000a100e7c11 */ /* 0x000fe4000f8618ff */
[C---:B------:R-:W-:Y:S01]  /*0b10*/  IADD3 R4, P1, PT, R23.reuse, R6, RZ ;  /* 0x0000000617047210 */ /* 0x040fe20007f3e0ff */
[----:B------:R-:W-:Y:S01]  /*0b20*/  IMAD R23, R23, R11, R13 ;  /* 0x0000000b17177224 */ /* 0x000fe200078e020d */
[----:B------:R-:W-:-:S02]  /*0b30*/  LEA.HI.X R19, R0, UR9, R3, 0x3, P2 ;  /* 0x0000000900137c11 */ /* 0x000fc400090f1c03 */
[----:B------:R-:W-:Y:S01]  /*0b40*/  LEA.HI.X R15, R16, UR11, R15, 0x3, P3 ;  /* 0x0000000b100f7c11 */ /* 0x000fe200098f1c0f */
[----:B------:R-:W-:Y:S01]  /*0b50*/  IMAD.X R17, RZ, RZ, R25, P1 ;  /* 0x000000ffff117224 */ /* 0x000fe200008e0619 */
[----:B------:R-:W-:Y:S02]  /*0b60*/  LEA R2, P4, R4, UR8, 0x3 ;  /* 0x0000000804027c11 */ /* 0x000fe4000f8818ff */
[----:B------:R-:W-:Y:S01]  /*0b70*/  LEA R16, P1, R12, UR10, 0x3 ;  /* 0x0000000a0c107c11 */ /* 0x000fe2000f8218ff */
[----:B------:R-:W2:Y:S01]  /*0b80*/  LDG.E.64 R18, desc[UR6][R18.64] ;  /* 0x0000000612127981 */ /* 0x000ea2000c1e1b00 */
[----:B------:R-:W-:-:S03]  /*0b90*/  LEA.HI.X R3, R4, UR9, R17, 0x3, P4 ;  /* 0x0000000904037c11 */ /* 0x000fc6000a0f1c11 */
[----:B------:R-:W2:Y:S01]  /*0ba0*/  LDG.E.64 R14, desc[UR6][R14.64] ;  /* 0x000000060e0e7981 */ /* 0x000ea2000c1e1b00 */
[----:B------:R-:W-:-:S03]  /*0bb0*/  LEA.HI.X R17, R12, UR11, R23, 0x3, P1 ;  /* 0x0000000b0c117c11 */ /* 0x000fc600088f1c17 */
[----:B------:R-:W3:Y:S04]  /*0bc0*/  LDG.E.64 R2, desc[UR6][R2.64] ;  /* 0x0000000602027981 */ /* 0x000ee8000c1e1b00 */
[----:B------:R-:W3:Y:S01]  /*0bd0*/  LDG.E.64 R16, desc[UR6][R16.64] ;  /* 0x0000000610107981 */ /* 0x000ee2000c1e1b00 */
[----:B------:R-:W-:Y:S01]  /*0be0*/  VIADD R5, R5, 0x2 ;  /* 0x0000000205057836 */ /* 0x000fe20000000000 */
[----:B------:R-:W-:Y:S01]  /*0bf0*/  UMOV UR4, URZ ;  /* 0x000000ff00047c82 */ /* 0x000fe20008000000 */
[----:B--2---:R-:W-:-:S08]  /*0c00*/  DFMA R20, R18, R14, R20 ;  /* 0x0000000e1214722b */ /* 0x004fd00000000014 */
[----:B---3--:R-:W-:-:S11]  /*0c10*/  DFMA R20, R2, R16, R20 ;  /* 0x000000100214722b */ /* 0x008fd60000000014 */
.L_x_4:
[----:B------:R-:W-:Y:S05]  /*0c20*/  @P0 BRA `(.L_x_2) ;  /* 0x0000000000400947 */ /* 0x000fea0003800000 */
[----:B------:R-:W0:Y:S01]  /*0c30*/  LDCU.128 UR8, c[0x0][0x380] ;  /* 0x00007000ff0877ac */ /* 0x000e220008000c00 */
[----:B------:R-:W-:Y:S01]  /*0c40*/  IMAD.MOV.U32 R12, RZ, RZ, R8 ;  /* 0x000000ffff0c7224 */ /* 0x000fe200078e0008 */
[----:B------:R-:W-:Y:S01]  /*0c50*/  IADD3 R0, P0, PT, R5, R6, RZ ;  /* 0x0000000605007210 */ /* 0x000fe20007f1e0ff */
[----:B------:R-:W-:Y:S02]  /*0c60*/  IMAD.MOV.U32 R13, RZ, RZ, R9 ;  /* 0x000000ffff0d7224 */ /* 0x000fe400078e0009 */
[----:B------:R-:W-:Y:S01]  /*0c70*/  IMAD R2, R10, UR4, RZ ;  /* 0x000000040a027c24 */ /* 0x000fe2000f8e02ff */
[----:B------:R-:W-:Y:S01]  /*0c80*/  IADD3.X R3, PT, PT, R25, UR4, RZ, P0, !PT ;  /* 0x0000000419037c10 */ /* 0x000fe200087fe4ff */
[----:B------:R-:W-:-:S04]  /*0c90*/  IMAD.WIDE.U32 R12, R5, R10, R12 ;  /* 0x0000000a050c7225 */ /* 0x000fc800078e000c */
[----:B------:R-:W-:-:S04]  /*0ca0*/  IMAD R5, R5, R11, R2 ;  /* 0x0000000b05057224 */ /* 0x000fc800078e0202 */
[----:B------:R-:W-:Y:S01]  /*0cb0*/  IMAD.IADD R5, R13, 0x1, R5 ;  /* 0x000000010d057824 */ /* 0x000fe200078e0205 */
[----:B0-----:R-:W-:Y:S02]  /*0cc0*/  LEA R2, P1, R0, UR8, 0x3 ;  /* 0x0000000800027c11 */ /* 0x001fe4000f8218ff */
[----:B------:R-:W-:Y:S02]  /*0cd0*/  LEA R4, P0, R12, UR10, 0x3 ;  /* 0x0000000a0c047c11 */ /* 0x000fe4000f8018ff */
[----:B------:R-:W-:Y:S02]  /*0ce0*/  LEA.HI.X R3, R0, UR9, R3, 0x3, P1 ;  /* 0x0000000900037c11 */ /* 0x000fe400088f1c03 */
[----:B------:R-:W-:-:S04]  /*0cf0*/  LEA.HI.X R5, R12, UR11, R5, 0x3, P0 ;  /* 0x0000000b0c057c11 */ /* 0x000fc800080f1c05 */
[----:B------:R-:W2:Y:S04]  /*0d00*/  LDG.E.64 R2, desc[UR6][R2.64] ;  /* 0x0000000602027981 */ /* 0x000ea8000c1e1b00 */
[----:B------:R-:W2:Y:S02]  /*0d10*/  LDG.E.64 R4, desc[UR6][R4.64] ;  /* 0x0000000604047981 */ /* 0x000ea4000c1e1b00 */
[----:B--2---:R-:W-:-:S11]  /*0d20*/  DFMA R20, R2, R4, R20 ;  /* 0x000000040214722b */ /* 0x004fd60000000014 */
.L_x_2:
[----:B------:R-:W0:Y:S01]  /*0d30*/  LDCU.64 UR4, c[0x0][0x390] ;  /* 0x00007200ff0477ac */ /* 0x000e220008000a00 */
[----:B------:R-:W-:-:S05]  /*0d40*/  IADD3 R6, P0, PT, R8, R6, RZ ;  /* 0x0000000608067210 */ /* 0x000fca0007f1e0ff */
[----:B------:R-:W-:Y:S01]  /*0d50*/  IMAD.X R9, R9, 0x1, R25, P0 ;  /* 0x0000000109097824 */ /* 0x000fe200000e0619 */
[----:B0-----:R-:W-:-:S04]  /*0d60*/  LEA R2, P0, R6, UR4, 0x3 ;  /* 0x0000000406027c11 */ /* 0x001fc8000f8018ff */
[----:B------:R-:W-:-:S05]  /*0d70*/  LEA.HI.X R3, R6, UR5, R9, 0x3, P0 ;  /* 0x0000000506037c11 */ /* 0x000fca00080f1c09 */
[----:B------:R-:W-:Y:S01]  /*0d80*/  STG.E.64 desc[UR6][R2.64], R20 ;  /* 0x0000001402007986 */ /* 0x000fe2000c101b06 */
[----:B------:R-:W-:Y:S05]  /*0d90*/  EXIT ;  /* 0x000000000000794d */ /* 0x000fea0003800000 */
.L_x_5:
[----:B------:R-:W-:-:S00]  /*0da0*/  BRA `(.L_x_5) ;  /* 0xfffffffc00fc7947 */ /* 0x000fc0000383ffff */
[----:B------:R-:W-:-:S00]  /*0db0*/  NOP ;  /* 0x0000000000007918 */ /* 0x000fc00000000000 */
        /* <DEDUP_REMOVED lines=12> */
.L_x_6:


//--------------------- .nv.shared.reserved.0     --------------------------
	.section	.nv.shared.reserved.0,"aw",@nobits
	.weak		__nv_reservedSMEM_offset_0_alias
	.size		__nv_reservedSMEM_offset_0_alias, 0, 64
	.other		__nv_reservedSMEM_offset_0_alias,@"STO_CUDA_RESERVED_SHARED STV_DEFAULT"
__nv_reservedSMEM_offset_0_alias:
	.zero		0
	.zero		64


//--------------------- .nv.constant0._Z26matrixMultiplicationKernelPKdS0_Pdm --------------------------
	.section	.nv.constant0._Z26matrixMultiplicationKernelPKdS0_Pdm,"a",@progbits
	.sectionflags	@""
	.align	4
.nv.constant0._Z26matrixMultiplicationKernelPKdS0_Pdm:
	.zero		928


//--------------------- SYMBOLS --------------------------

	.type		.nv.reservedSmem.offset0,@object
	.size		.nv.reservedSmem.offset0,0x4
